	.headerflags	@"EF_CUDA_TEXMODE_UNIFIED EF_CUDA_64BIT_ADDRESS EF_CUDA_ACCELERATORS EF_CUDA_SM90 EF_CUDA_VIRTUAL_SM(EF_CUDA_SM90)"
	.elftype	@"ET_EXEC"


//--------------------- .nv.info                  --------------------------
	.section	.nv.info,"",@"SHT_CUDA_INFO"
	.align	4


	//----- nvinfo : EIATTR_REGCOUNT
	.align		4
        /*0000*/ 	.byte	0x04, 0x2f
        /*0002*/ 	.short	(.L_1 - .L_0)
	.align		4
.L_0:
        /*0004*/ 	.word	index@(triton_poi_fused_cat_80)
        /*0008*/ 	.word	0x0000000e


	//----- nvinfo : EIATTR_MIN_STACK_SIZE
	.align		4
.L_1:
        /*000c*/ 	.byte	0x04, 0x12
        /*000e*/ 	.short	(.L_3 - .L_2)
	.align		4
.L_2:
        /*0010*/ 	.word	index@(triton_poi_fused_cat_80)
        /*0014*/ 	.word	0x00000000


	//----- nvinfo : EIATTR_FRAME_SIZE
	.align		4
.L_3:
        /*0018*/ 	.byte	0x04, 0x11
        /*001a*/ 	.short	(.L_5 - .L_4)
	.align		4
.L_4:
        /*001c*/ 	.word	index@(triton_poi_fused_cat_80)
        /*0020*/ 	.word	0x00000000


	//----- nvinfo : EIATTR_MIN_STACK_SIZE
	.align		4
.L_5:
        /*0024*/ 	.byte	0x04, 0x12
        /*0026*/ 	.short	(.L_7 - .L_6)
	.align		4
.L_6:
        /*0028*/ 	.word	index@(triton_poi_fused_cat_80)
        /*002c*/ 	.word	0x00000000
.L_7:


//--------------------- .nv.info.triton_poi_fused_cat_80 --------------------------
	.section	.nv.info.triton_poi_fused_cat_80,"",@"SHT_CUDA_INFO"
	.sectionflags	@""
	.align	4


	//----- nvinfo : EIATTR_CUDA_API_VERSION
	.align		4
        /*0000*/ 	.byte	0x04, 0x37
        /*0002*/ 	.short	(.L_9 - .L_8)
.L_8:
        /*0004*/ 	.word	0x0000007c


	//----- nvinfo : EIATTR_KPARAM_INFO
	.align		4
.L_9:
        /*0008*/ 	.byte	0x04, 0x17
        /*000a*/ 	.short	(.L_11 - .L_10)
.L_10:
        /*000c*/ 	.word	0x00000000
        /*0010*/ 	.short	0x0003
        /*0012*/ 	.short	0x0018
        /*0014*/ 	.byte	0x00, 0xf0, 0x11, 0x00


	//----- nvinfo : EIATTR_KPARAM_INFO
	.align		4
.L_11:
        /*0018*/ 	.byte	0x04, 0x17
        /*001a*/ 	.short	(.L_13 - .L_12)
.L_12:
        /*001c*/ 	.word	0x00000000
        /*0020*/ 	.short	0x0002
        /*0022*/ 	.short	0x0010
        /*0024*/ 	.byte	0x00, 0xf4, 0x21, 0x00


	//----- nvinfo : EIATTR_KPARAM_INFO
	.align		4
.L_13:
        /*0028*/ 	.byte	0x04, 0x17
        /*002a*/ 	.short	(.L_15 - .L_14)
.L_14:
        /*002c*/ 	.word	0x00000000
        /*0030*/ 	.short	0x0001
        /*0032*/ 	.short	0x0008
        /*0034*/ 	.byte	0x00, 0xf4, 0x21, 0x00


	//----- nvinfo : EIATTR_KPARAM_INFO
	.align		4
.L_15:
        /*0038*/ 	.byte	0x04, 0x17
        /*003a*/ 	.short	(.L_17 - .L_16)
.L_16:
        /*003c*/ 	.word	0x00000000
        /*0040*/ 	.short	0x0000
        /*0042*/ 	.short	0x0000
        /*0044*/ 	.byte	0x00, 0xf4, 0x21, 0x00


	//----- nvinfo : EIATTR_SPARSE_MMA_MASK
	.align		4
.L_17:
        /*0048*/ 	.byte	0x03, 0x50
        /*004a*/ 	.short	0x0000


	//----- nvinfo : EIATTR_MAXREG_COUNT
	.align		4
        /*004c*/ 	.byte	0x03, 0x1b
        /*004e*/ 	.short	0x00ff


	//----- nvinfo : EIATTR_EXIT_INSTR_OFFSETS
	.align		4
        /*0050*/ 	.byte	0x04, 0x1c
        /*0052*/ 	.short	(.L_19 - .L_18)


	//   ....[0]....
.L_18:
        /*0054*/ 	.word	0x00000180


	//   ....[1]....
        /*0058*/ 	.word	0x000001a0


	//----- nvinfo : EIATTR_REQNTID
	.align		4
.L_19:
        /*005c*/ 	.byte	0x04, 0x10
        /*005e*/ 	.short	(.L_21 - .L_20)
.L_20:
        /*0060*/ 	.word	0x00000080
        /*0064*/ 	.word	0x00000001
        /*0068*/ 	.word	0x00000001


	//----- nvinfo : EIATTR_CBANK_PARAM_SIZE
	.align		4
.L_21:
        /*006c*/ 	.byte	0x03, 0x19
        /*006e*/ 	.short	0x001c


	//----- nvinfo : EIATTR_PARAM_CBANK
	.align		4
        /*0070*/ 	.byte	0x04, 0x0a
        /*0072*/ 	.short	(.L_23 - .L_22)
	.align		4
.L_22:
        /*0074*/ 	.word	index@(.nv.constant0.triton_poi_fused_cat_80)
        /*0078*/ 	.short	0x0210
        /*007a*/ 	.short	0x001c


	//----- nvinfo : EIATTR_SW_WAR
	.align		4
.L_23:
        /*007c*/ 	.byte	0x04, 0x36
        /*007e*/ 	.short	(.L_25 - .L_24)
.L_24:
        /*0080*/ 	.word	0x00000008
.L_25:


//--------------------- .nv.callgraph             --------------------------
	.section	.nv.callgraph,"",@"SHT_CUDA_CALLGRAPH"
	.align	4
	.sectionentsize	8
	.align		4
        /*0000*/ 	.word	0x00000000
	.align		4
        /*0004*/ 	.word	0xffffffff
	.align		4
        /*0008*/ 	.word	0x00000000
	.align		4
        /*000c*/ 	.word	0xfffffffe
	.align		4
        /*0010*/ 	.word	0x00000000
	.align		4
        /*0014*/ 	.word	0xfffffffd
	.align		4
        /*0018*/ 	.word	0x00000000
	.align		4
        /*001c*/ 	.word	0xfffffffc


//--------------------- .text.triton_poi_fused_cat_80 --------------------------
	.section	.text.triton_poi_fused_cat_80,"ax",@progbits
	.align	128
        .global         triton_poi_fused_cat_80
        .type           triton_poi_fused_cat_80,@function
        .size           triton_poi_fused_cat_80,(.L_x_1 - triton_poi_fused_cat_80)
        .other          triton_poi_fused_cat_80,@"STO_CUDA_ENTRY STV_DEFAULT"
triton_poi_fused_cat_80:
.text.triton_poi_fused_cat_80:
[----:B------:R-:W0:Y:S02]  /*0000*/  LDC R1, c[0x0][0x28] ;  /* 0x00000a00ff017b82 */ /* 0x000e240000000800 */
[----:B------:R-:W1:Y:S01]  /*0010*/  S2R R0, SR_TID.X ;  /* 0x0000000000007919 */ /* 0x000e620000002100 */
[----:B------:R-:W2:Y:S01]  /*0020*/  LDC.64 R4, c[0x0][0x210] ;  /* 0x00008400ff047b82 */ /* 0x000ea20000000a00 */
[----:B------:R-:W-:Y:S01]  /*0030*/  CS2R R2, SRZ ;  /* 0x0000000000027805 */ /* 0x000fe2000001ff00 */
[----:B------:R-:W-:Y:S01]  /*0040*/  ULDC.64 UR4, c[0x0][0x208] ;  /* 0x0000820000047ab9 */ /* 0x000fe20000000a00 */
[----:B------:R-:W3:Y:S05]  /*0050*/  S2R R11, SR_CTAID.X ;  /* 0x00000000000b7919 */ /* 0x000eea0000002500 */
[----:B------:R-:W4:Y:S08]  /*0060*/  LDC.64 R6, c[0x0][0x218] ;  /* 0x00008600ff067b82 */ /* 0x000f300000000a00 */
[----:B------:R-:W5:Y:S01]  /*0070*/  LDC.64 R8, c[0x0][0x220] ;  /* 0x00008800ff087b82 */ /* 0x000f620000000a00 */
[----:B-1----:R-:W-:-:S05]  /*0080*/  IMAD.SHL.U32 R0, R0, 0x2, RZ ;  /* 0x0000000200007824 */ /* 0x002fca00078e00ff */
[----:B------:R-:W-:-:S05]  /*0090*/  LOP3.LUT R0, R0, 0xfe, RZ, 0xc0, !PT ;  /* 0x000000fe00007812 */ /* 0x000fca00078ec0ff */
[----:B---3--:R-:W-:-:S04]  /*00a0*/  IMAD R11, R11, 0x100, R0 ;  /* 0x000001000b0b7824 */ /* 0x008fc800078e0200 */
[C---:B--2---:R-:W-:Y:S01]  /*00b0*/  IMAD.WIDE R4, R11.reuse, 0x4, R4 ;  /* 0x000000040b047825 */ /* 0x044fe200078e0204 */
[----:B------:R-:W-:-:S13]  /*00c0*/  ISETP.GE.AND P0, PT, R11, 0x800, PT ;  /* 0x000008000b00780c */ /* 0x000fda0003f06270 */
[----:B------:R5:W2:Y:S01]  /*00d0*/  @!P0 LDG.E.64 R2, desc[UR4][R4.64] ;  /* 0x0000000404028981 */ /* 0x000aa2000c1e1b00 */
[----:B------:R-:W-:-:S04]  /*00e0*/  SHF.R.S32.HI R0, RZ, 0x1f, R11 ;  /* 0x0000001fff007819 */ /* 0x000fc8000001140b */
[----:B------:R-:W-:-:S04]  /*00f0*/  LEA.HI R0, R0, R11, RZ, 0x9 ;  /* 0x0000000b00007211 */ /* 0x000fc800078f48ff */
[----:B------:R-:W-:Y:S02]  /*0100*/  LOP3.LUT R10, R0, 0xfffffe00, RZ, 0xc0, !PT ;  /* 0xfffffe00000a7812 */ /* 0x000fe400078ec0ff */
[----:B------:R-:W-:Y:S02]  /*0110*/  SHF.R.S32.HI R0, RZ, 0x9, R0 ;  /* 0x00000009ff007819 */ /* 0x000fe40000011400 */
[----:B------:R-:W-:-:S05]  /*0120*/  IADD3 R11, R11, -R10, RZ ;  /* 0x8000000a0b0b7210 */ /* 0x000fca0007ffe0ff */
[----:B------:R-:W-:-:S04]  /*0130*/  IMAD R11, R0, 0x4a00, R11 ;  /* 0x00004a00000b7824 */ /* 0x000fc800078e020b */
[----:B----4-:R-:W-:-:S04]  /*0140*/  IMAD.WIDE R6, R11, 0x4, R6 ;  /* 0x000000040b067825 */ /* 0x010fc800078e0206 */
[----:B------:R-:W-:-:S04]  /*0150*/  IMAD.IADD R11, R10, 0x1, R11 ;  /* 0x000000010a0b7824 */ /* 0x000fc800078e020b */
[----:B-----5:R-:W-:Y:S01]  /*0160*/  IMAD.WIDE R4, R11, 0x4, R8 ;  /* 0x000000040b047825 */ /* 0x020fe200078e0208 */
[----:B--2---:R1:W-:Y:S01]  /*0170*/  @!P0 STG.E.64 desc[UR4][R6.64], R2 ;  /* 0x0000000206008986 */ /* 0x0043e2000c101b04 */
[----:B------:R-:W-:Y:S05]  /*0180*/  @P0 EXIT ;  /* 0x000000000000094d */ /* 0x000fea0003800000 */
[----:B------:R-:W-:Y:S01]  /*0190*/  STG.E.64 desc[UR4][R4.64], R2 ;  /* 0x0000000204007986 */ /* 0x000fe2000c101b04 */
[----:B------:R-:W-:Y:S05]  /*01a0*/  EXIT ;  /* 0x000000000000794d */ /* 0x000fea0003800000 */
.L_x_0:
[----:B------:R-:W-:-:S00]  /*01b0*/  BRA `(.L_x_0) ;  /* 0xfffffffc00fc7947 */ /* 0x000fc0000383ffff */
[----:B------:R-:W-:-:S00]  /*01c0*/  NOP ;  /* 0x0000000000007918 */ /* 0x000fc00000000000 */
        /* <DEDUP_REMOVED lines=11> */
.L_x_1:


//--------------------- .nv.constant0.triton_poi_fused_cat_80 --------------------------
	.section	.nv.constant0.triton_poi_fused_cat_80,"a",@progbits
	.sectionflags	@""
	.align	4
.nv.constant0.triton_poi_fused_cat_80:
	.zero		556
